//
// Generated by NVIDIA NVVM Compiler
//
// Compiler Build ID: CL-36424714
// Cuda compilation tools, release 13.0, V13.0.88
// Based on NVVM 20.0.0
//

.version 9.0
.target sm_100
.address_size 64

	// .globl	_Z21convolve_kernel_naivePfS_S_iii

.visible .entry _Z21convolve_kernel_naivePfS_S_iii(
	.param .u64 .ptr .align 1 _Z21convolve_kernel_naivePfS_S_iii_param_0,
	.param .u64 .ptr .align 1 _Z21convolve_kernel_naivePfS_S_iii_param_1,
	.param .u64 .ptr .align 1 _Z21convolve_kernel_naivePfS_S_iii_param_2,
	.param .u32 _Z21convolve_kernel_naivePfS_S_iii_param_3,
	.param .u32 _Z21convolve_kernel_naivePfS_S_iii_param_4,
	.param .u32 _Z21convolve_kernel_naivePfS_S_iii_param_5
)
{
	.reg .pred 	%p<21>;
	.reg .b32 	%r<125>;
	.reg .b32 	%f<179>;
	.reg .b64 	%rd<58>;

	ld.param.u64 	%rd5, [_Z21convolve_kernel_naivePfS_S_iii_param_0];
	ld.param.u64 	%rd6, [_Z21convolve_kernel_naivePfS_S_iii_param_1];
	ld.param.u64 	%rd7, [_Z21convolve_kernel_naivePfS_S_iii_param_2];
	ld.param.u32 	%r72, [_Z21convolve_kernel_naivePfS_S_iii_param_3];
	ld.param.u32 	%r73, [_Z21convolve_kernel_naivePfS_S_iii_param_4];
	ld.param.u32 	%r74, [_Z21convolve_kernel_naivePfS_S_iii_param_5];
	cvta.to.global.u64 	%rd1, %rd6;
	cvta.to.global.u64 	%rd2, %rd7;
	mov.u32 	%r75, %ntid.x;
	mov.u32 	%r76, %ctaid.x;
	mul.lo.s32 	%r1, %r75, %r76;
	mov.u32 	%r2, %tid.x;
	add.s32 	%r3, %r1, %r2;
	mov.u32 	%r77, %ntid.y;
	mov.u32 	%r78, %ctaid.y;
	mov.u32 	%r79, %tid.y;
	mad.lo.s32 	%r4, %r77, %r78, %r79;
	sub.s32 	%r80, %r3, %r74;
	add.s32 	%r81, %r74, %r3;
	max.s32 	%r5, %r80, 0;
	setp.lt.s32 	%p1, %r81, %r72;
	add.s32 	%r82, %r72, -1;
	selp.b32 	%r6, %r81, %r82, %p1;
	sub.s32 	%r107, %r5, %r3;
	add.s32 	%r106, %r107, %r74;
	sub.s32 	%r83, %r74, %r3;
	add.s32 	%r84, %r83, %r6;
	setp.gt.s32 	%p2, %r106, %r84;
	mov.f32 	%f170, 0f00000000;
	@%p2 bra 	$L__BB0_13;
	mul.lo.s32 	%r9, %r72, %r4;
	add.s32 	%r10, %r9, %r3;
	sub.s32 	%r85, %r6, %r5;
	add.s32 	%r11, %r85, 1;
	and.b32  	%r12, %r11, 15;
	setp.lt.u32 	%p3, %r85, 15;
	mov.f32 	%f170, 0f00000000;
	@%p3 bra 	$L__BB0_4;
	and.b32  	%r86, %r11, -16;
	neg.s32 	%r103, %r86;
	add.s64 	%rd3, %rd1, 32;
	add.s32 	%r102, %r5, %r9;
	mov.f32 	%f170, 0f00000000;
$L__BB0_3:
	.pragma "nounroll";
	mul.wide.s32 	%rd8, %r102, 4;
	add.s64 	%rd9, %rd3, %rd8;
	mul.wide.s32 	%rd10, %r106, 4;
	add.s64 	%rd11, %rd2, %rd10;
	ld.global.f32 	%f30, [%rd11];
	ld.global.f32 	%f31, [%rd9+-32];
	fma.rn.f32 	%f32, %f30, %f31, %f170;
	ld.global.f32 	%f33, [%rd11+4];
	ld.global.f32 	%f34, [%rd9+-28];
	fma.rn.f32 	%f35, %f33, %f34, %f32;
	ld.global.f32 	%f36, [%rd11+8];
	ld.global.f32 	%f37, [%rd9+-24];
	fma.rn.f32 	%f38, %f36, %f37, %f35;
	ld.global.f32 	%f39, [%rd11+12];
	ld.global.f32 	%f40, [%rd9+-20];
	fma.rn.f32 	%f41, %f39, %f40, %f38;
	ld.global.f32 	%f42, [%rd11+16];
	ld.global.f32 	%f43, [%rd9+-16];
	fma.rn.f32 	%f44, %f42, %f43, %f41;
	ld.global.f32 	%f45, [%rd11+20];
	ld.global.f32 	%f46, [%rd9+-12];
	fma.rn.f32 	%f47, %f45, %f46, %f44;
	ld.global.f32 	%f48, [%rd11+24];
	ld.global.f32 	%f49, [%rd9+-8];
	fma.rn.f32 	%f50, %f48, %f49, %f47;
	ld.global.f32 	%f51, [%rd11+28];
	ld.global.f32 	%f52, [%rd9+-4];
	fma.rn.f32 	%f53, %f51, %f52, %f50;
	ld.global.f32 	%f54, [%rd11+32];
	ld.global.f32 	%f55, [%rd9];
	fma.rn.f32 	%f56, %f54, %f55, %f53;
	ld.global.f32 	%f57, [%rd11+36];
	ld.global.f32 	%f58, [%rd9+4];
	fma.rn.f32 	%f59, %f57, %f58, %f56;
	ld.global.f32 	%f60, [%rd11+40];
	ld.global.f32 	%f61, [%rd9+8];
	fma.rn.f32 	%f62, %f60, %f61, %f59;
	ld.global.f32 	%f63, [%rd11+44];
	ld.global.f32 	%f64, [%rd9+12];
	fma.rn.f32 	%f65, %f63, %f64, %f62;
	ld.global.f32 	%f66, [%rd11+48];
	ld.global.f32 	%f67, [%rd9+16];
	fma.rn.f32 	%f68, %f66, %f67, %f65;
	ld.global.f32 	%f69, [%rd11+52];
	ld.global.f32 	%f70, [%rd9+20];
	fma.rn.f32 	%f71, %f69, %f70, %f68;
	ld.global.f32 	%f72, [%rd11+56];
	ld.global.f32 	%f73, [%rd9+24];
	fma.rn.f32 	%f74, %f72, %f73, %f71;
	ld.global.f32 	%f75, [%rd11+60];
	ld.global.f32 	%f76, [%rd9+28];
	fma.rn.f32 	%f170, %f75, %f76, %f74;
	add.s32 	%r106, %r106, 16;
	add.s32 	%r107, %r107, 16;
	add.s32 	%r103, %r103, 16;
	add.s32 	%r102, %r102, 16;
	setp.ne.s32 	%p4, %r103, 0;
	@%p4 bra 	$L__BB0_3;
$L__BB0_4:
	setp.eq.s32 	%p5, %r12, 0;
	@%p5 bra 	$L__BB0_13;
	and.b32  	%r25, %r11, 7;
	setp.lt.u32 	%p6, %r12, 8;
	@%p6 bra 	$L__BB0_7;
	mul.wide.s32 	%rd12, %r106, 4;
	add.s64 	%rd13, %rd2, %rd12;
	ld.global.f32 	%f78, [%rd13];
	add.s32 	%r87, %r10, %r107;
	mul.wide.s32 	%rd14, %r87, 4;
	add.s64 	%rd15, %rd1, %rd14;
	ld.global.f32 	%f79, [%rd15];
	fma.rn.f32 	%f80, %f78, %f79, %f170;
	ld.global.f32 	%f81, [%rd13+4];
	ld.global.f32 	%f82, [%rd15+4];
	fma.rn.f32 	%f83, %f81, %f82, %f80;
	ld.global.f32 	%f84, [%rd13+8];
	ld.global.f32 	%f85, [%rd15+8];
	fma.rn.f32 	%f86, %f84, %f85, %f83;
	ld.global.f32 	%f87, [%rd13+12];
	ld.global.f32 	%f88, [%rd15+12];
	fma.rn.f32 	%f89, %f87, %f88, %f86;
	ld.global.f32 	%f90, [%rd13+16];
	ld.global.f32 	%f91, [%rd15+16];
	fma.rn.f32 	%f92, %f90, %f91, %f89;
	ld.global.f32 	%f93, [%rd13+20];
	ld.global.f32 	%f94, [%rd15+20];
	fma.rn.f32 	%f95, %f93, %f94, %f92;
	ld.global.f32 	%f96, [%rd13+24];
	ld.global.f32 	%f97, [%rd15+24];
	fma.rn.f32 	%f98, %f96, %f97, %f95;
	ld.global.f32 	%f99, [%rd13+28];
	ld.global.f32 	%f100, [%rd15+28];
	fma.rn.f32 	%f170, %f99, %f100, %f98;
	add.s32 	%r107, %r107, 8;
	add.s32 	%r106, %r106, 8;
$L__BB0_7:
	setp.eq.s32 	%p7, %r25, 0;
	@%p7 bra 	$L__BB0_13;
	and.b32  	%r30, %r11, 3;
	setp.lt.u32 	%p8, %r25, 4;
	@%p8 bra 	$L__BB0_10;
	mul.wide.s32 	%rd16, %r106, 4;
	add.s64 	%rd17, %rd2, %rd16;
	ld.global.f32 	%f102, [%rd17];
	add.s32 	%r88, %r10, %r107;
	mul.wide.s32 	%rd18, %r88, 4;
	add.s64 	%rd19, %rd1, %rd18;
	ld.global.f32 	%f103, [%rd19];
	fma.rn.f32 	%f104, %f102, %f103, %f170;
	ld.global.f32 	%f105, [%rd17+4];
	ld.global.f32 	%f106, [%rd19+4];
	fma.rn.f32 	%f107, %f105, %f106, %f104;
	ld.global.f32 	%f108, [%rd17+8];
	ld.global.f32 	%f109, [%rd19+8];
	fma.rn.f32 	%f110, %f108, %f109, %f107;
	ld.global.f32 	%f111, [%rd17+12];
	ld.global.f32 	%f112, [%rd19+12];
	fma.rn.f32 	%f170, %f111, %f112, %f110;
	add.s32 	%r107, %r107, 4;
	add.s32 	%r106, %r106, 4;
$L__BB0_10:
	setp.eq.s32 	%p9, %r30, 0;
	@%p9 bra 	$L__BB0_13;
	add.s32 	%r89, %r2, %r107;
	add.s32 	%r90, %r89, %r1;
	add.s32 	%r113, %r90, %r9;
	neg.s32 	%r112, %r30;
$L__BB0_12:
	.pragma "nounroll";
	mul.wide.s32 	%rd20, %r106, 4;
	add.s64 	%rd21, %rd2, %rd20;
	mul.wide.s32 	%rd22, %r113, 4;
	add.s64 	%rd23, %rd1, %rd22;
	ld.global.f32 	%f113, [%rd21];
	ld.global.f32 	%f114, [%rd23];
	fma.rn.f32 	%f170, %f113, %f114, %f170;
	add.s32 	%r106, %r106, 1;
	add.s32 	%r113, %r113, 1;
	add.s32 	%r112, %r112, 1;
	setp.ne.s32 	%p10, %r112, 0;
	@%p10 bra 	$L__BB0_12;
$L__BB0_13:
	mad.lo.s32 	%r43, %r72, %r4, %r3;
	cvta.to.global.u64 	%rd24, %rd5;
	mul.wide.s32 	%rd25, %r43, 4;
	add.s64 	%rd4, %rd24, %rd25;
	st.global.f32 	[%rd4], %f170;
	bar.sync 	0;
	sub.s32 	%r91, %r4, %r74;
	add.s32 	%r92, %r74, %r4;
	max.s32 	%r44, %r91, 0;
	setp.lt.s32 	%p11, %r92, %r73;
	add.s32 	%r93, %r73, -1;
	selp.b32 	%r45, %r92, %r93, %p11;
	sub.s32 	%r120, %r44, %r4;
	add.s32 	%r119, %r120, %r74;
	sub.s32 	%r94, %r74, %r4;
	add.s32 	%r95, %r94, %r45;
	setp.gt.s32 	%p12, %r119, %r95;
	mov.f32 	%f178, 0f00000000;
	@%p12 bra 	$L__BB0_25;
	sub.s32 	%r96, %r45, %r44;
	add.s32 	%r48, %r96, 1;
	and.b32  	%r49, %r48, 7;
	setp.lt.u32 	%p13, %r96, 7;
	mov.f32 	%f178, 0f00000000;
	@%p13 bra 	$L__BB0_17;
	mul.lo.s32 	%r116, %r72, %r120;
	shl.b32 	%r51, %r72, 3;
	and.b32  	%r97, %r48, -8;
	neg.s32 	%r115, %r97;
	mov.f32 	%f178, 0f00000000;
	mul.wide.s32 	%rd30, %r72, 4;
$L__BB0_16:
	.pragma "nounroll";
	mul.wide.s32 	%rd26, %r119, 4;
	add.s64 	%rd27, %rd2, %rd26;
	ld.global.f32 	%f119, [%rd27];
	mul.wide.s32 	%rd28, %r116, 4;
	add.s64 	%rd29, %rd4, %rd28;
	ld.global.f32 	%f120, [%rd29];
	fma.rn.f32 	%f121, %f119, %f120, %f178;
	ld.global.f32 	%f122, [%rd27+4];
	add.s64 	%rd31, %rd29, %rd30;
	ld.global.f32 	%f123, [%rd31];
	fma.rn.f32 	%f124, %f122, %f123, %f121;
	ld.global.f32 	%f125, [%rd27+8];
	add.s64 	%rd32, %rd31, %rd30;
	ld.global.f32 	%f126, [%rd32];
	fma.rn.f32 	%f127, %f125, %f126, %f124;
	ld.global.f32 	%f128, [%rd27+12];
	add.s64 	%rd33, %rd32, %rd30;
	ld.global.f32 	%f129, [%rd33];
	fma.rn.f32 	%f130, %f128, %f129, %f127;
	ld.global.f32 	%f131, [%rd27+16];
	add.s64 	%rd34, %rd33, %rd30;
	ld.global.f32 	%f132, [%rd34];
	fma.rn.f32 	%f133, %f131, %f132, %f130;
	ld.global.f32 	%f134, [%rd27+20];
	add.s64 	%rd35, %rd34, %rd30;
	ld.global.f32 	%f135, [%rd35];
	fma.rn.f32 	%f136, %f134, %f135, %f133;
	ld.global.f32 	%f137, [%rd27+24];
	add.s64 	%rd36, %rd35, %rd30;
	ld.global.f32 	%f138, [%rd36];
	fma.rn.f32 	%f139, %f137, %f138, %f136;
	ld.global.f32 	%f140, [%rd27+28];
	add.s64 	%rd37, %rd36, %rd30;
	ld.global.f32 	%f141, [%rd37];
	fma.rn.f32 	%f178, %f140, %f141, %f139;
	add.s32 	%r119, %r119, 8;
	add.s32 	%r120, %r120, 8;
	add.s32 	%r116, %r116, %r51;
	add.s32 	%r115, %r115, 8;
	setp.ne.s32 	%p14, %r115, 0;
	@%p14 bra 	$L__BB0_16;
$L__BB0_17:
	setp.eq.s32 	%p15, %r49, 0;
	@%p15 bra 	$L__BB0_25;
	and.b32  	%r63, %r48, 3;
	setp.lt.u32 	%p16, %r49, 4;
	@%p16 bra 	$L__BB0_20;
	mul.wide.s32 	%rd38, %r119, 4;
	add.s64 	%rd39, %rd2, %rd38;
	ld.global.f32 	%f143, [%rd39];
	mul.lo.s32 	%r98, %r120, %r72;
	mul.wide.s32 	%rd40, %r98, 4;
	add.s64 	%rd41, %rd4, %rd40;
	ld.global.f32 	%f144, [%rd41];
	fma.rn.f32 	%f145, %f143, %f144, %f178;
	ld.global.f32 	%f146, [%rd39+4];
	mul.wide.s32 	%rd42, %r72, 4;
	add.s64 	%rd43, %rd41, %rd42;
	ld.global.f32 	%f147, [%rd43];
	fma.rn.f32 	%f148, %f146, %f147, %f145;
	ld.global.f32 	%f149, [%rd39+8];
	add.s64 	%rd44, %rd43, %rd42;
	ld.global.f32 	%f150, [%rd44];
	fma.rn.f32 	%f151, %f149, %f150, %f148;
	ld.global.f32 	%f152, [%rd39+12];
	add.s64 	%rd45, %rd44, %rd42;
	ld.global.f32 	%f153, [%rd45];
	fma.rn.f32 	%f178, %f152, %f153, %f151;
	add.s32 	%r120, %r120, 4;
	add.s32 	%r119, %r119, 4;
$L__BB0_20:
	setp.eq.s32 	%p17, %r63, 0;
	@%p17 bra 	$L__BB0_25;
	setp.eq.s32 	%p18, %r63, 1;
	@%p18 bra 	$L__BB0_23;
	mul.wide.s32 	%rd46, %r119, 4;
	add.s64 	%rd47, %rd2, %rd46;
	ld.global.f32 	%f155, [%rd47];
	mul.lo.s32 	%r99, %r120, %r72;
	mul.wide.s32 	%rd48, %r99, 4;
	add.s64 	%rd49, %rd4, %rd48;
	ld.global.f32 	%f156, [%rd49];
	fma.rn.f32 	%f157, %f155, %f156, %f178;
	ld.global.f32 	%f158, [%rd47+4];
	mul.wide.s32 	%rd50, %r72, 4;
	add.s64 	%rd51, %rd49, %rd50;
	ld.global.f32 	%f159, [%rd51];
	fma.rn.f32 	%f178, %f158, %f159, %f157;
	add.s32 	%r120, %r120, 2;
	add.s32 	%r119, %r119, 2;
$L__BB0_23:
	and.b32  	%r100, %r48, 1;
	setp.eq.b32 	%p19, %r100, 1;
	not.pred 	%p20, %p19;
	@%p20 bra 	$L__BB0_25;
	mul.wide.s32 	%rd52, %r119, 4;
	add.s64 	%rd53, %rd2, %rd52;
	ld.global.f32 	%f160, [%rd53];
	mul.lo.s32 	%r101, %r120, %r72;
	mul.wide.s32 	%rd54, %r101, 4;
	add.s64 	%rd55, %rd4, %rd54;
	ld.global.f32 	%f161, [%rd55];
	fma.rn.f32 	%f178, %f160, %f161, %f178;
$L__BB0_25:
	add.s64 	%rd57, %rd1, %rd25;
	st.global.f32 	[%rd57], %f178;
	bar.sync 	0;
	ret;

}
	// .globl	_Z30convolve_rows_kernel_optimizedv
.visible .entry _Z30convolve_rows_kernel_optimizedv()
{


	ret;

}
	// .globl	_Z33convolve_columns_kernel_optimizedv
.visible .entry _Z33convolve_columns_kernel_optimizedv()
{


	ret;

}


// ===== COMPILED SASS (sm_100) =====

	.target	sm_100

	.elftype	@"ET_EXEC"


//--------------------- .note.nv.tkinfo           --------------------------
	.section	.note.nv.tkinfo,"",@"SHT_NOTE"
	.sectionflags	@"SHF_NOTE_NV_TKINFO"
	.tkinfo
        /*0018*/ 	.word	0x00000002
        /*0030*/ 	.string	""
        /*0030*/ 	.string	"ptxas"
        /*0030*/ 	.string	"Cuda compilation tools, release 13.0, V13.0.88"
        /*0030*/ 	.string	"Build cuda_13.0.r13.0/compiler.36424714_0"
        /*0030*/ 	.string	"-arch sm_100 -m 64 "



//--------------------- .note.nv.cuinfo           --------------------------
	.section	.note.nv.cuinfo,"",@"SHT_NOTE"
	.sectionflags	@"SHF_NOTE_NV_CUINFO"
        /*0018*/ 	.short	0x0002
        /*001a*/ 	.short	0x0064
        /*001c*/ 	.short	0x0082
	.zero		2


//--------------------- .nv.info                  --------------------------
	.section	.nv.info,"",@"SHT_CUDA_INFO"
	.align	4


	//----- nvinfo : EIATTR_REGCOUNT
	.align		4
        /*0000*/ 	.byte	0x04, 0x2f
        /*0002*/ 	.short	(.L_1 - .L_0)
	.align		4
.L_0:
        /*0004*/ 	.word	index@(_Z21convolve_kernel_naivePfS_S_iii)
        /*0008*/ 	.word	0x00000020


	//----- nvinfo : EIATTR_FRAME_SIZE
	.align		4
.L_1:
        /*000c*/ 	.byte	0x04, 0x11
        /*000e*/ 	.short	(.L_3 - .L_2)
	.align		4
.L_2:
        /*0010*/ 	.word	index@(_Z21convolve_kernel_naivePfS_S_iii)
        /*0014*/ 	.word	0x00000000


	//----- nvinfo : EIATTR_REGCOUNT
	.align		4
.L_3:
        /*0018*/ 	.byte	0x04, 0x2f
        /*001a*/ 	.short	(.L_5 - .L_4)
	.align		4
.L_4:
        /*001c*/ 	.word	index@(_Z30convolve_rows_kernel_optimizedv)
        /*0020*/ 	.word	0x00000004


	//----- nvinfo : EIATTR_FRAME_SIZE
	.align		4
.L_5:
        /*0024*/ 	.byte	0x04, 0x11
        /*0026*/ 	.short	(.L_7 - .L_6)
	.align		4
.L_6:
        /*0028*/ 	.word	index@(_Z30convolve_rows_kernel_optimizedv)
        /*002c*/ 	.word	0x00000000


	//----- nvinfo : EIATTR_REGCOUNT
	.align		4
.L_7:
        /*0030*/ 	.byte	0x04, 0x2f
        /*0032*/ 	.short	(.L_9 - .L_8)
	.align		4
.L_8:
        /*0034*/ 	.word	index@(_Z33convolve_columns_kernel_optimizedv)
        /*0038*/ 	.word	0x00000004


	//----- nvinfo : EIATTR_FRAME_SIZE
	.align		4
.L_9:
        /*003c*/ 	.byte	0x04, 0x11
        /*003e*/ 	.short	(.L_11 - .L_10)
	.align		4
.L_10:
        /*0040*/ 	.word	index@(_Z33convolve_columns_kernel_optimizedv)
        /*0044*/ 	.word	0x00000000


	//----- nvinfo : EIATTR_MIN_STACK_SIZE
	.align		4
.L_11:
        /*0048*/ 	.byte	0x04, 0x12
        /*004a*/ 	.short	(.L_13 - .L_12)
	.align		4
.L_12:
        /*004c*/ 	.word	index@(_Z33convolve_columns_kernel_optimizedv)
        /*0050*/ 	.word	0x00000000


	//----- nvinfo : EIATTR_MIN_STACK_SIZE
	.align		4
.L_13:
        /*0054*/ 	.byte	0x04, 0x12
        /*0056*/ 	.short	(.L_15 - .L_14)
	.align		4
.L_14:
        /*0058*/ 	.word	index@(_Z30convolve_rows_kernel_optimizedv)
        /*005c*/ 	.word	0x00000000


	//----- nvinfo : EIATTR_MIN_STACK_SIZE
	.align		4
.L_15:
        /*0060*/ 	.byte	0x04, 0x12
        /*0062*/ 	.short	(.L_17 - .L_16)
	.align		4
.L_16:
        /*0064*/ 	.word	index@(_Z21convolve_kernel_naivePfS_S_iii)
        /*0068*/ 	.word	0x00000000
.L_17:


//--------------------- .nv.compat                --------------------------
	.section	.nv.compat,"",@"SHT_CUDA_COMPAT_INFO"
	.align	4
        /*0000*/ 	.byte	0x02, 0x09, 0x00, 0x00, 0x02, 0x02, 0x01, 0x00, 0x02, 0x05, 0x05, 0x00, 0x03, 0x07, 0x01, 0x01
        /*0010*/ 	.byte	0x02, 0x03, 0x00, 0x00, 0x02, 0x06, 0x01, 0x00, 0x04, 0x0b, 0x08, 0x00, 0x09, 0x00, 0x00, 0x00
        /*0020*/ 	.byte	0x00, 0x00, 0x00, 0x00


//--------------------- .nv.info._Z33convolve_columns_kernel_optimizedv --------------------------
	.section	.nv.info._Z33convolve_columns_kernel_optimizedv,"",@"SHT_CUDA_INFO"
	.sectionflags	@""
	.align	4


	//----- nvinfo : EIATTR_CUDA_API_VERSION
	.align		4
        /*0000*/ 	.byte	0x04, 0x37
        /*0002*/ 	.short	(.L_19 - .L_18)
.L_18:
        /*0004*/ 	.word	0x00000082


	//----- nvinfo : EIATTR_SPARSE_MMA_MASK
	.align		4
.L_19:
        /*0008*/ 	.byte	0x03, 0x50
        /*000a*/ 	.short	0x0000


	//----- nvinfo : EIATTR_MAXREG_COUNT
	.align		4
        /*000c*/ 	.byte	0x03, 0x1b
        /*000e*/ 	.short	0x00ff


	//----- nvinfo : EIATTR_MERCURY_ISA_VERSION
	.align		4
        /*0010*/ 	.byte	0x03, 0x5f
        /*0012*/ 	.short	0x0101


	//----- nvinfo : EIATTR_VRC_CTA_INIT_COUNT
	.align		4
        /*0014*/ 	.byte	0x02, 0x4a
	.zero		1
	.zero		1


	//----- nvinfo : EIATTR_EXIT_INSTR_OFFSETS
	.align		4
        /*0018*/ 	.byte	0x04, 0x1c
        /*001a*/ 	.short	(.L_21 - .L_20)


	//   ....[0]....
.L_20:
        /*001c*/ 	.word	0x00000010


	//----- nvinfo : EIATTR_SW_WAR
	.align		4
.L_21:
        /*0020*/ 	.byte	0x04, 0x36
        /*0022*/ 	.short	(.L_23 - .L_22)
.L_22:
        /*0024*/ 	.word	0x00000008
.L_23:


//--------------------- .nv.info._Z30convolve_rows_kernel_optimizedv --------------------------
	.section	.nv.info._Z30convolve_rows_kernel_optimizedv,"",@"SHT_CUDA_INFO"
	.sectionflags	@""
	.align	4


	//----- nvinfo : EIATTR_CUDA_API_VERSION
	.align		4
        /*0000*/ 	.byte	0x04, 0x37
        /*0002*/ 	.short	(.L_25 - .L_24)
.L_24:
        /*0004*/ 	.word	0x00000082


	//----- nvinfo : EIATTR_SPARSE_MMA_MASK
	.align		4
.L_25:
        /*0008*/ 	.byte	0x03, 0x50
        /*000a*/ 	.short	0x0000


	//----- nvinfo : EIATTR_MAXREG_COUNT
	.align		4
        /*000c*/ 	.byte	0x03, 0x1b
        /*000e*/ 	.short	0x00ff


	//----- nvinfo : EIATTR_MERCURY_ISA_VERSION
	.align		4
        /*0010*/ 	.byte	0x03, 0x5f
        /*0012*/ 	.short	0x0101


	//----- nvinfo : EIATTR_VRC_CTA_INIT_COUNT
	.align		4
        /*0014*/ 	.byte	0x02, 0x4a
	.zero		1
	.zero		1


	//----- nvinfo : EIATTR_EXIT_INSTR_OFFSETS
	.align		4
        /*0018*/ 	.byte	0x04, 0x1c
        /*001a*/ 	.short	(.L_27 - .L_26)


	//   ....[0]....
.L_26:
        /*001c*/ 	.word	0x00000010


	//----- nvinfo : EIATTR_SW_WAR
	.align		4
.L_27:
        /*0020*/ 	.byte	0x04, 0x36
        /*0022*/ 	.short	(.L_29 - .L_28)
.L_28:
        /*0024*/ 	.word	0x00000008
.L_29:


//--------------------- .nv.info._Z21convolve_kernel_naivePfS_S_iii --------------------------
	.section	.nv.info._Z21convolve_kernel_naivePfS_S_iii,"",@"SHT_CUDA_INFO"
	.sectionflags	@""
	.align	4


	//----- nvinfo : EIATTR_CUDA_API_VERSION
	.align		4
        /*0000*/ 	.byte	0x04, 0x37
        /*0002*/ 	.short	(.L_31 - .L_30)
.L_30:
        /*0004*/ 	.word	0x00000082


	//----- nvinfo : EIATTR_KPARAM_INFO
	.align		4
.L_31:
        /*0008*/ 	.byte	0x04, 0x17
        /*000a*/ 	.short	(.L_33 - .L_32)
.L_32:
        /*000c*/ 	.word	0x00000000
        /*0010*/ 	.short	0x0005
        /*0012*/ 	.short	0x0020
        /*0014*/ 	.byte	0x00, 0xf0, 0x11, 0x00


	//----- nvinfo : EIATTR_KPARAM_INFO
	.align		4
.L_33:
        /*0018*/ 	.byte	0x04, 0x17
        /*001a*/ 	.short	(.L_35 - .L_34)
.L_34:
        /*001c*/ 	.word	0x00000000
        /*0020*/ 	.short	0x0004
        /*0022*/ 	.short	0x001c
        /*0024*/ 	.byte	0x00, 0xf0, 0x11, 0x00


	//----- nvinfo : EIATTR_KPARAM_INFO
	.align		4
.L_35:
        /*0028*/ 	.byte	0x04, 0x17
        /*002a*/ 	.short	(.L_37 - .L_36)
.L_36:
        /*002c*/ 	.word	0x00000000
        /*0030*/ 	.short	0x0003
        /*0032*/ 	.short	0x0018
        /*0034*/ 	.byte	0x00, 0xf0, 0x11, 0x00


	//----- nvinfo : EIATTR_KPARAM_INFO
	.align		4
.L_37:
        /*0038*/ 	.byte	0x04, 0x17
        /*003a*/ 	.short	(.L_39 - .L_38)
.L_38:
        /*003c*/ 	.word	0x00000000
        /*0040*/ 	.short	0x0002
        /*0042*/ 	.short	0x0010
        /*0044*/ 	.byte	0x00, 0xf5, 0x21, 0x00


	//----- nvinfo : EIATTR_KPARAM_INFO
	.align		4
.L_39:
        /*0048*/ 	.byte	0x04, 0x17
        /*004a*/ 	.short	(.L_41 - .L_40)
.L_40:
        /*004c*/ 	.word	0x00000000
        /*0050*/ 	.short	0x0001
        /*0052*/ 	.short	0x0008
        /*0054*/ 	.byte	0x00, 0xf5, 0x21, 0x00


	//----- nvinfo : EIATTR_KPARAM_INFO
	.align		4
.L_41:
        /*0058*/ 	.byte	0x04, 0x17
        /*005a*/ 	.short	(.L_43 - .L_42)
.L_42:
        /*005c*/ 	.word	0x00000000
        /*0060*/ 	.short	0x0000
        /*0062*/ 	.short	0x0000
        /*0064*/ 	.byte	0x00, 0xf5, 0x21, 0x00


	//----- nvinfo : EIATTR_SPARSE_MMA_MASK
	.align		4
.L_43:
        /*0068*/ 	.byte	0x03, 0x50
        /*006a*/ 	.short	0x0000


	//----- nvinfo : EIATTR_MAXREG_COUNT
	.align		4
        /*006c*/ 	.byte	0x03, 0x1b
        /*006e*/ 	.short	0x00ff


	//----- nvinfo : EIATTR_NUM_BARRIERS
	.align		4
        /*0070*/ 	.byte	0x02, 0x4c
        /*0072*/ 	.byte	0x01
	.zero		1


	//----- nvinfo : EIATTR_MERCURY_ISA_VERSION
	.align		4
        /*0074*/ 	.byte	0x03, 0x5f
        /*0076*/ 	.short	0x0101


	//----- nvinfo : EIATTR_VRC_CTA_INIT_COUNT
	.align		4
        /*0078*/ 	.byte	0x02, 0x4a
	.zero		1
	.zero		1


	//----- nvinfo : EIATTR_EXIT_INSTR_OFFSETS
	.align		4
        /*007c*/ 	.byte	0x04, 0x1c
        /*007e*/ 	.short	(.L_45 - .L_44)


	//   ....[0]....
.L_44:
        /*0080*/ 	.word	0x00001320


	//----- nvinfo : EIATTR_CRS_STACK_SIZE
	.align		4
.L_45:
        /*0084*/ 	.byte	0x04, 0x1e
        /*0086*/ 	.short	(.L_47 - .L_46)
.L_46:
        /*0088*/ 	.word	0x00000000


	//----- nvinfo : EIATTR_CBANK_PARAM_SIZE
	.align		4
.L_47:
        /*008c*/ 	.byte	0x03, 0x19
        /*008e*/ 	.short	0x0024


	//----- nvinfo : EIATTR_PARAM_CBANK
	.align		4
        /*0090*/ 	.byte	0x04, 0x0a
        /*0092*/ 	.short	(.L_49 - .L_48)
	.align		4
.L_48:
        /*0094*/ 	.word	index@(.nv.constant0._Z21convolve_kernel_naivePfS_S_iii)
        /*0098*/ 	.short	0x0380
        /*009a*/ 	.short	0x0024


	//----- nvinfo : EIATTR_SW_WAR
	.align		4
.L_49:
        /*009c*/ 	.byte	0x04, 0x36
        /*009e*/ 	.short	(.L_51 - .L_50)
.L_50:
        /*00a0*/ 	.word	0x00000008
.L_51:


//--------------------- .nv.callgraph             --------------------------
	.section	.nv.callgraph,"",@"SHT_CUDA_CALLGRAPH"
	.align	4
	.sectionentsize	8
	.align		4
        /*0000*/ 	.word	0x00000000
	.align		4
        /*0004*/ 	.word	0xffffffff
	.align		4
        /*0008*/ 	.word	0x00000000
	.align		4
        /*000c*/ 	.word	0xfffffffe
	.align		4
        /*0010*/ 	.word	0x00000000
	.align		4
        /*0014*/ 	.word	0xfffffffd
	.align		4
        /*0018*/ 	.word	0x00000000
	.align		4
        /*001c*/ 	.word	0xfffffffc


//--------------------- .text._Z33convolve_columns_kernel_optimizedv --------------------------
	.section	.text._Z33convolve_columns_kernel_optimizedv,"ax",@progbits
	.align	128
        .global         _Z33convolve_columns_kernel_optimizedv
        .type           _Z33convolve_columns_kernel_optimizedv,@function
        .size           _Z33convolve_columns_kernel_optimizedv,(.L_x_20 - _Z33convolve_columns_kernel_optimizedv)
        .other          _Z33convolve_columns_kernel_optimizedv,@"STO_CUDA_ENTRY STV_DEFAULT"
_Z33convolve_columns_kernel_optimizedv:
.text._Z33convolve_columns_kernel_optimizedv:
[----:B------:R-:W-:Y:S01]  /*0000*/  LDC R1, c[0x0][0x37c] ;  /* 0x0000df00ff017b82 */ /* 0x000fe20000000800 */
[----:B------:R-:W-:Y:S05]  /*0010*/  EXIT ;  /* 0x000000000000794d */ /* 0x000fea0003800000 */
.L_x_0:
[----:B------:R-:W-:-:S00]  /*0020*/  BRA `(.L_x_0) ;  /* 0xfffffffc00fc7947 */ /* 0x000fc0000383ffff */
[----:B------:R-:W-:-:S00]  /*0030*/  NOP ;  /* 0x0000000000007918 */ /* 0x000fc00000000000 */
        /* <DEDUP_REMOVED lines=12> */
.L_x_20:


//--------------------- .text._Z30convolve_rows_kernel_optimizedv --------------------------
	.section	.text._Z30convolve_rows_kernel_optimizedv,"ax",@progbits
	.align	128
        .global         _Z30convolve_rows_kernel_optimizedv
        .type           _Z30convolve_rows_kernel_optimizedv,@function
        .size           _Z30convolve_rows_kernel_optimizedv,(.L_x_21 - _Z30convolve_rows_kernel_optimizedv)
        .other          _Z30convolve_rows_kernel_optimizedv,@"STO_CUDA_ENTRY STV_DEFAULT"
_Z30convolve_rows_kernel_optimizedv:
.text._Z30convolve_rows_kernel_optimizedv:
[----:B------:R-:W-:Y:S01]  /*0000*/  LDC R1, c[0x0][0x37c] ;  /* 0x0000df00ff017b82 */ /* 0x000fe20000000800 */
[----:B------:R-:W-:Y:S05]  /*0010*/  EXIT ;  /* 0x000000000000794d */ /* 0x000fea0003800000 */
.L_x_1:
        /* <DEDUP_REMOVED lines=14> */
.L_x_21:


//--------------------- .text._Z21convolve_kernel_naivePfS_S_iii --------------------------
	.section	.text._Z21convolve_kernel_naivePfS_S_iii,"ax",@progbits
	.align	128
        .global         _Z21convolve_kernel_naivePfS_S_iii
        .type           _Z21convolve_kernel_naivePfS_S_iii,@function
        .size           _Z21convolve_kernel_naivePfS_S_iii,(.L_x_22 - _Z21convolve_kernel_naivePfS_S_iii)
        .other          _Z21convolve_kernel_naivePfS_S_iii,@"STO_CUDA_ENTRY STV_DEFAULT"
_Z21convolve_kernel_naivePfS_S_iii:
.text._Z21convolve_kernel_naivePfS_S_iii:
[----:B------:R-:W-:Y:S01]  /*0000*/  LDC R1, c[0x0][0x37c] ;  /* 0x0000df00ff017b82 */ /* 0x000fe20000000800 */
[----:B------:R-:W0:Y:S07]  /*0010*/  S2R R0, SR_TID.X ;  /* 0x0000000000007919 */ /* 0x000e2e0000002100 */
[----:B------:R-:W1:Y:S01]  /*0020*/  S2UR UR5, SR_CTAID.X ;  /* 0x00000000000579c3 */ /* 0x000e620000002500 */
[----:B------:R-:W1:Y:S01]  /*0030*/  LDCU UR4, c[0x0][0x360] ;  /* 0x00006c00ff0477ac */ /* 0x000e620008000800 */
[----:B------:R-:W-:Y:S01]  /*0040*/  BSSY.RECONVERGENT B0, `(.L_x_2) ;  /* 0x00000ae000007945 */ /* 0x000fe20003800200 */
[----:B------:R-:W2:Y:S01]  /*0050*/  S2R R8, SR_CTAID.Y ;  /* 0x0000000000087919 */ /* 0x000ea20000002600 */
[----:B------:R-:W-:Y:S01]  /*0060*/  HFMA2 R15, -RZ, RZ, 0, 0 ;  /* 0x00000000ff0f7431 */ /* 0x000fe200000001ff */
[----:B------:R-:W3:Y:S01]  /*0070*/  LDCU UR8, c[0x0][0x3a0] ;  /* 0x00007400ff0877ac */ /* 0x000ee20008000800 */
[----:B------:R-:W2:Y:S02]  /*0080*/  S2R R5, SR_TID.Y ;  /* 0x0000000000057919 */ /* 0x000ea40000002200 */
[----:B------:R-:W4:Y:S01]  /*0090*/  LDC R17, c[0x0][0x398] ;  /* 0x0000e600ff117b82 */ /* 0x000f220000000800 */
[----:B------:R-:W0:Y:S01]  /*00a0*/  LDCU.64 UR6, c[0x0][0x358] ;  /* 0x00006b00ff0677ac */ /* 0x000e220008000a00 */
[----:B-1----:R-:W-:Y:S01]  /*00b0*/  UIMAD UR4, UR4, UR5, URZ ;  /* 0x00000005040472a4 */ /* 0x002fe2000f8e02ff */
[----:B------:R-:W2:Y:S05]  /*00c0*/  LDCU UR5, c[0x0][0x364] ;  /* 0x00006c80ff0577ac */ /* 0x000eaa0008000800 */
[----:B0-----:R-:W-:-:S04]  /*00d0*/  IADD3 R9, PT, PT, R0, UR4, RZ ;  /* 0x0000000400097c10 */ /* 0x001fc8000fffe0ff */
[C---:B---3--:R-:W-:Y:S02]  /*00e0*/  IADD3 R2, PT, PT, R9.reuse, UR8, RZ ;  /* 0x0000000809027c10 */ /* 0x048fe4000fffe0ff */
[C---:B------:R-:W-:Y:S02]  /*00f0*/  VIADDMNMX R11, R9.reuse, -UR8, RZ, !PT ;  /* 0x80000008090b7c46 */ /* 0x040fe4000f8001ff */
[----:B----4-:R-:W-:Y:S02]  /*0100*/  ISETP.GE.AND P0, PT, R2, R17, PT ;  /* 0x000000110200720c */ /* 0x010fe40003f06270 */
[----:B------:R-:W-:Y:S01]  /*0110*/  IADD3 R13, PT, PT, -R9, R11, RZ ;  /* 0x0000000b090d7210 */ /* 0x000fe20007ffe1ff */
[----:B--2---:R-:W-:-:S03]  /*0120*/  IMAD R8, R8, UR5, R5 ;  /* 0x0000000508087c24 */ /* 0x004fc6000f8e0205 */
[----:B------:R-:W-:-:S07]  /*0130*/  IADD3 R14, PT, PT, R13, UR8, RZ ;  /* 0x000000080d0e7c10 */ /* 0x000fce000fffe0ff */
[----:B------:R-:W-:-:S04]  /*0140*/  @P0 IADD3 R2, PT, PT, R17, -0x1, RZ ;  /* 0xffffffff11020810 */ /* 0x000fc80007ffe0ff */
[----:B------:R-:W-:-:S04]  /*0150*/  IADD3 R3, PT, PT, R2, UR8, -R9 ;  /* 0x0000000802037c10 */ /* 0x000fc8000fffe809 */
[----:B------:R-:W-:-:S13]  /*0160*/  ISETP.GT.AND P0, PT, R14, R3, PT ;  /* 0x000000030e00720c */ /* 0x000fda0003f04270 */
[----:B------:R-:W-:Y:S05]  /*0170*/  @P0 BRA `(.L_x_3) ;  /* 0x0000000800680947 */ /* 0x000fea0003800000 */
[----:B------:R-:W-:Y:S01]  /*0180*/  IADD3 R2, PT, PT, -R11, R2, RZ ;  /* 0x000000020b027210 */ /* 0x000fe20007ffe1ff */
[----:B------:R-:W-:Y:S01]  /*0190*/  BSSY.RECONVERGENT B1, `(.L_x_4) ;  /* 0x0000047000017945 */ /* 0x000fe20003800200 */
[----:B------:R-:W-:Y:S02]  /*01a0*/  MOV R15, RZ ;  /* 0x000000ff000f7202 */ /* 0x000fe40000000f00 */
[C---:B------:R-:W-:Y:S02]  /*01b0*/  ISETP.GE.U32.AND P1, PT, R2.reuse, 0xf, PT ;  /* 0x0000000f0200780c */ /* 0x040fe40003f26070 */
[----:B------:R-:W-:-:S04]  /*01c0*/  IADD3 R10, PT, PT, R2, 0x1, RZ ;  /* 0x00000001020a7810 */ /* 0x000fc80007ffe0ff */
[----:B------:R-:W-:-:S04]  /*01d0*/  LOP3.LUT R24, R10, 0xf, RZ, 0xc0, !PT ;  /* 0x0000000f0a187812 */ /* 0x000fc800078ec0ff */
[----:B------:R-:W-:-:S03]  /*01e0*/  ISETP.NE.AND P0, PT, R24, RZ, PT ;  /* 0x000000ff1800720c */ /* 0x000fc60003f05270 */
[----:B------:R-:W-:Y:S10]  /*01f0*/  @!P1 BRA `(.L_x_5) ;  /* 0x0000000400009947 */ /* 0x000ff40003800000 */
[----:B------:R-:W0:Y:S01]  /*0200*/  LDC.64 R2, c[0x0][0x388] ;  /* 0x0000e200ff027b82 */ /* 0x000e220000000a00 */
[----:B------:R-:W-:Y:S01]  /*0210*/  LOP3.LUT R12, R10, 0xfffffff0, RZ, 0xc0, !PT ;  /* 0xfffffff00a0c7812 */ /* 0x000fe200078ec0ff */
[----:B------:R-:W-:Y:S01]  /*0220*/  IMAD R11, R8, R17, R11 ;  /* 0x00000011080b7224 */ /* 0x000fe200078e020b */
[----:B------:R-:W-:Y:S02]  /*0230*/  MOV R15, RZ ;  /* 0x000000ff000f7202 */ /* 0x000fe40000000f00 */
[----:B------:R-:W-:Y:S02]  /*0240*/  IADD3 R12, PT, PT, -R12, RZ, RZ ;  /* 0x000000ff0c0c7210 */ /* 0x000fe40007ffe1ff */
[----:B0-----:R-:W-:-:S04]  /*0250*/  IADD3 R2, P1, PT, R2, 0x20, RZ ;  /* 0x0000002002027810 */ /* 0x001fc80007f3e0ff */
[----:B------:R-:W-:-:S09]  /*0260*/  IADD3.X R3, PT, PT, RZ, R3, RZ, P1, !PT ;  /* 0x00000003ff037210 */ /* 0x000fd20000ffe4ff */
.L_x_6:
[----:B------:R-:W0:Y:S01]  /*0270*/  LDC.64 R4, c[0x0][0x390] ;  /* 0x0000e400ff047b82 */ /* 0x000e220000000a00 */
[----:B------:R-:W-:-:S05]  /*0280*/  IMAD.WIDE R6, R11, 0x4, R2 ;  /* 0x000000040b067825 */ /* 0x000fca00078e0202 */
[----:B------:R-:W2:Y:S04]  /*0290*/  LDG.E R19, desc[UR6][R6.64+-0x20] ;  /* 0xffffe00606137981 */ /* 0x000ea8000c1e1900 */
[----:B------:R-:W3:Y:S04]  /*02a0*/  LDG.E R22, desc[UR6][R6.64+-0x1c] ;  /* 0xffffe40606167981 */ /* 0x000ee8000c1e1900 */
[----:B------:R-:W4:Y:S04]  /*02b0*/  LDG.E R20, desc[UR6][R6.64+-0x18] ;  /* 0xffffe80606147981 */ /* 0x000f28000c1e1900 */
[----:B------:R-:W5:Y:S04]  /*02c0*/  LDG.E R23, desc[UR6][R6.64+-0x14] ;  /* 0xffffec0606177981 */ /* 0x000f68000c1e1900 */
[----:B------:R-:W5:Y:S01]  /*02d0*/  LDG.E R27, desc[UR6][R6.64+0x18] ;  /* 0x00001806061b7981 */ /* 0x000f62000c1e1900 */
[----:B0-----:R-:W-:-:S03]  /*02e0*/  IMAD.WIDE R4, R14, 0x4, R4 ;  /* 0x000000040e047825 */ /* 0x001fc600078e0204 */
[----:B------:R-:W5:Y:S04]  /*02f0*/  LDG.E R28, desc[UR6][R6.64+0x1c] ;  /* 0x00001c06061c7981 */ /* 0x000f68000c1e1900 */
[----:B------:R-:W2:Y:S04]  /*0300*/  LDG.E R18, desc[UR6][R4.64] ;  /* 0x0000000604127981 */ /* 0x000ea8000c1e1900 */
[----:B------:R-:W3:Y:S04]  /*0310*/  LDG.E R25, desc[UR6][R4.64+0x4] ;  /* 0x0000040604197981 */ /* 0x000ee8000c1e1900 */
[----:B------:R-:W4:Y:S04]  /*0320*/  LDG.E R21, desc[UR6][R4.64+0x8] ;  /* 0x0000080604157981 */ /* 0x000f28000c1e1900 */
[----:B------:R-:W5:Y:S04]  /*0330*/  LDG.E R16, desc[UR6][R4.64+0xc] ;  /* 0x00000c0604107981 */ /* 0x000f68000c1e1900 */
[----:B------:R-:W5:Y:S01]  /*0340*/  LDG.E R26, desc[UR6][R4.64+0x10] ;  /* 0x00001006041a7981 */ /* 0x000f62000c1e1900 */
[----:B--2---:R-:W-:-:S03]  /*0350*/  FFMA R18, R18, R19, R15 ;  /* 0x0000001312127223 */ /* 0x004fc6000000000f */
[----:B------:R-:W2:Y:S01]  /*0360*/  LDG.E R15, desc[UR6][R6.64+-0x10] ;  /* 0xfffff006060f7981 */ /* 0x000ea2000c1e1900 */
[----:B---3--:R-:W-:-:S03]  /*0370*/  FFMA R22, R25, R22, R18 ;  /* 0x0000001619167223 */ /* 0x008fc60000000012 */
[----:B------:R-:W3:Y:S04]  /*0380*/  LDG.E R18, desc[UR6][R6.64+-0xc] ;  /* 0xfffff40606127981 */ /* 0x000ee8000c1e1900 */
[----:B------:R-:W3:Y:S01]  /*0390*/  LDG.E R19, desc[UR6][R4.64+0x14] ;  /* 0x0000140604137981 */ /* 0x000ee2000c1e1900 */
[----:B----4-:R-:W-:-:S03]  /*03a0*/  FFMA R25, R21, R20, R22 ;  /* 0x0000001415197223 */ /* 0x010fc60000000016 */
[----:B------:R-:W4:Y:S01]  /*03b0*/  LDG.E R20, desc[UR6][R6.64+-0x8] ;  /* 0xfffff80606147981 */ /* 0x000f22000c1e1900 */
[----:B-----5:R-:W-:-:S03]  /*03c0*/  FFMA R25, R16, R23, R25 ;  /* 0x0000001710197223 */ /* 0x020fc60000000019 */
[----:B------:R-:W4:Y:S04]  /*03d0*/  LDG.E R21, desc[UR6][R4.64+0x18] ;  /* 0x0000180604157981 */ /* 0x000f28000c1e1900 */
[----:B------:R-:W5:Y:S04]  /*03e0*/  LDG.E R22, desc[UR6][R6.64+-0x4] ;  /* 0xfffffc0606167981 */ /* 0x000f68000c1e1900 */
        /* <DEDUP_REMOVED lines=8> */
[----:B------:R-:W4:Y:S04]  /*0470*/  LDG.E R20, desc[UR6][R6.64+0x8] ;  /* 0x0000080606147981 */ /* 0x000f28000c1e1900 */
[----:B------:R-:W4:Y:S01]  /*0480*/  LDG.E R21, desc[UR6][R4.64+0x28] ;  /* 0x0000280604157981 */ /* 0x000f22000c1e1900 */
[----:B-----5:R-:W-:-:S03]  /*0490*/  FFMA R26, R23, R22, R26 ;  /* 0x00000016171a7223 */ /* 0x020fc6000000001a */
[----:B------:R-:W5:Y:S04]  /*04a0*/  LDG.E R23, desc[UR6][R6.64+0xc] ;  /* 0x00000c0606177981 */ /* 0x000f68000c1e1900 */
[----:B------:R-:W5:Y:S01]  /*04b0*/  LDG.E R22, desc[UR6][R4.64+0x2c] ;  /* 0x00002c0604167981 */ /* 0x000f62000c1e1900 */
[----:B--2---:R-:W-:-:S03]  /*04c0*/  FFMA R25, R15, R16, R26 ;  /* 0x000000100f197223 */ /* 0x004fc6000000001a */
[----:B------:R-:W2:Y:S04]  /*04d0*/  LDG.E R16, desc[UR6][R6.64+0x10] ;  /* 0x0000100606107981 */ /* 0x000ea8000c1e1900 */
[----:B------:R-:W2:Y:S04]  /*04e0*/  LDG.E R15, desc[UR6][R4.64+0x30] ;  /* 0x00003006040f7981 */ /* 0x000ea8000c1e1900 */
[----:B------:R-:W2:Y:S01]  /*04f0*/  LDG.E R26, desc[UR6][R6.64+0x14] ;  /* 0x00001406061a7981 */ /* 0x000ea2000c1e1900 */
[----:B---3--:R-:W-:-:S03]  /*0500*/  FFMA R29, R18, R19, R25 ;  /* 0x00000013121d7223 */ /* 0x008fc60000000019 */
[----:B------:R-:W3:Y:S04]  /*0510*/  LDG.E R19, desc[UR6][R4.64+0x34] ;  /* 0x0000340604137981 */ /* 0x000ee8000c1e1900 */
[----:B------:R-:W3:Y:S04]  /*0520*/  LDG.E R18, desc[UR6][R4.64+0x38] ;  /* 0x0000380604127981 */ /* 0x000ee8000c1e1900 */
[----:B------:R-:W3:Y:S01]  /*0530*/  LDG.E R25, desc[UR6][R4.64+0x3c] ;  /* 0x00003c0604197981 */ /* 0x000ee2000c1e1900 */
[----:B----4-:R-:W-:Y:S01]  /*0540*/  FFMA R21, R21, R20, R29 ;  /* 0x0000001415157223 */ /* 0x010fe2000000001d */
[----:B------:R-:W-:-:S03]  /*0550*/  IADD3 R12, PT, PT, R12, 0x10, RZ ;  /* 0x000000100c0c7810 */ /* 0x000fc60007ffe0ff */
[----:B-----5:R-:W-:Y:S01]  /*0560*/  FFMA R22, R22, R23, R21 ;  /* 0x0000001716167223 */ /* 0x020fe20000000015 */
[----:B------:R-:W-:Y:S02]  /*0570*/  ISETP.NE.AND P1, PT, R12, RZ, PT ;  /* 0x000000ff0c00720c */ /* 0x000fe40003f25270 */
[----:B------:R-:W-:Y:S02]  /*0580*/  IADD3 R13, PT, PT, R13, 0x10, RZ ;  /* 0x000000100d0d7810 */ /* 0x000fe40007ffe0ff */
[----:B------:R-:W-:Y:S02]  /*0590*/  IADD3 R11, PT, PT, R11, 0x10, RZ ;  /* 0x000000100b0b7810 */ /* 0x000fe40007ffe0ff */
[----:B------:R-:W-:Y:S01]  /*05a0*/  IADD3 R14, PT, PT, R14, 0x10, RZ ;  /* 0x000000100e0e7810 */ /* 0x000fe20007ffe0ff */
[----:B--2---:R-:W-:-:S04]  /*05b0*/  FFMA R16, R15, R16, R22 ;  /* 0x000000100f107223 */ /* 0x004fc80000000016 */
[----:B---3--:R-:W-:-:S04]  /*05c0*/  FFMA R19, R19, R26, R16 ;  /* 0x0000001a13137223 */ /* 0x008fc80000000010 */
[----:B------:R-:W-:-:S04]  /*05d0*/  FFMA R18, R18, R27, R19 ;  /* 0x0000001b12127223 */ /* 0x000fc80000000013 */
[----:B------:R-:W-:Y:S01]  /*05e0*/  FFMA R15, R25, R28, R18 ;  /* 0x0000001c190f7223 */ /* 0x000fe20000000012 */
[----:B------:R-:W-:Y:S06]  /*05f0*/  @P1 BRA `(.L_x_6) ;  /* 0xfffffffc001c1947 */ /* 0x000fec000383ffff */
.L_x_5:
[----:B------:R-:W-:Y:S05]  /*0600*/  BSYNC.RECONVERGENT B1 ;  /* 0x0000000000017941 */ /* 0x000fea0003800200 */
.L_x_4:
[----:B------:R-:W-:Y:S01]  /*0610*/  IMAD R6, R8, R17, R9 ;  /* 0x0000001108067224 */ /* 0x000fe200078e0209 */
[----:B------:R-:W-:Y:S06]  /*0620*/  @!P0 BRA `(.L_x_3) ;  /* 0x00000004003c8947 */ /* 0x000fec0003800000 */
[----:B------:R-:W-:Y:S01]  /*0630*/  ISETP.GE.U32.AND P0, PT, R24, 0x8, PT ;  /* 0x000000081800780c */ /* 0x000fe20003f06070 */
[----:B------:R-:W-:Y:S01]  /*0640*/  BSSY.RECONVERGENT B1, `(.L_x_7) ;  /* 0x0000023000017945 */ /* 0x000fe20003800200 */
[----:B------:R-:W-:-:S04]  /*0650*/  LOP3.LUT R27, R10, 0x7, RZ, 0xc0, !PT ;  /* 0x000000070a1b7812 */ /* 0x000fc800078ec0ff */
[----:B------:R-:W-:-:S07]  /*0660*/  ISETP.NE.AND P1, PT, R27, RZ, PT ;  /* 0x000000ff1b00720c */ /* 0x000fce0003f25270 */
[----:B------:R-:W-:Y:S06]  /*0670*/  @!P0 BRA `(.L_x_8) ;  /* 0x00000000007c8947 */ /* 0x000fec0003800000 */
[----:B------:R-:W0:Y:S01]  /*0680*/  LDC.64 R4, c[0x0][0x388] ;  /* 0x0000e200ff047b82 */ /* 0x000e220000000a00 */
[----:B------:R-:W-:-:S07]  /*0690*/  IADD3 R7, PT, PT, R13, R6, RZ ;  /* 0x000000060d077210 */ /* 0x000fce0007ffe0ff */
[----:B------:R-:W1:Y:S01]  /*06a0*/  LDC.64 R2, c[0x0][0x390] ;  /* 0x0000e400ff027b82 */ /* 0x000e620000000a00 */
[----:B0-----:R-:W-:-:S05]  /*06b0*/  IMAD.WIDE R4, R7, 0x4, R4 ;  /* 0x0000000407047825 */ /* 0x001fca00078e0204 */
[----:B------:R-:W2:Y:S01]  /*06c0*/  LDG.E R23, desc[UR6][R4.64] ;  /* 0x0000000604177981 */ /* 0x000ea2000c1e1900 */
[----:B-1----:R-:W-:-:S03]  /*06d0*/  IMAD.WIDE R2, R14, 0x4, R2 ;  /* 0x000000040e027825 */ /* 0x002fc600078e0202 */
[----:B------:R-:W3:Y:S04]  /*06e0*/  LDG.E R7, desc[UR6][R4.64+0x4] ;  /* 0x0000040604077981 */ /* 0x000ee8000c1e1900 */
[----:B------:R-:W2:Y:S04]  /*06f0*/  LDG.E R22, desc[UR6][R2.64] ;  /* 0x0000000602167981 */ /* 0x000ea8000c1e1900 */
[----:B------:R-:W3:Y:S04]  /*0700*/  LDG.E R12, desc[UR6][R2.64+0x4] ;  /* 0x00000406020c7981 */ /* 0x000ee8000c1e1900 */
[----:B------:R-:W4:Y:S04]  /*0710*/  LDG.E R11, desc[UR6][R4.64+0x8] ;  /* 0x00000806040b7981 */ /* 0x000f28000c1e1900 */
[----:B------:R-:W4:Y:S04]  /*0720*/  LDG.E R16, desc[UR6][R2.64+0x8] ;  /* 0x0000080602107981 */ /* 0x000f28000c1e1900 */
[----:B------:R-:W5:Y:S04]  /*0730*/  LDG.E R18, desc[UR6][R4.64+0xc] ;  /* 0x00000c0604127981 */ /* 0x000f68000c1e1900 */
[----:B------:R-:W5:Y:S04]  /*0740*/  LDG.E R19, desc[UR6][R2.64+0xc] ;  /* 0x00000c0602137981 */ /* 0x000f68000c1e1900 */
[----:B------:R-:W5:Y:S04]  /*0750*/  LDG.E R20, desc[UR6][R4.64+0x10] ;  /* 0x0000100604147981 */ /* 0x000f68000c1e1900 */
[----:B------:R-:W5:Y:S04]  /*0760*/  LDG.E R21, desc[UR6][R2.64+0x10] ;  /* 0x0000100602157981 */ /* 0x000f68000c1e1900 */
[----:B------:R-:W5:Y:S04]  /*0770*/  LDG.E R26, desc[UR6][R2.64+0x18] ;  /* 0x00001806021a7981 */ /* 0x000f68000c1e1900 */
[----:B------:R-:W5:Y:S04]  /*0780*/  LDG.E R24, desc[UR6][R4.64+0x1c] ;  /* 0x00001c0604187981 */ /* 0x000f68000c1e1900 */
[----:B------:R-:W5:Y:S01]  /*0790*/  LDG.E R25, desc[UR6][R2.64+0x1c] ;  /* 0x00001c0602197981 */ /* 0x000f62000c1e1900 */
[----:B--2---:R-:W-:-:S03]  /*07a0*/  FFMA R29, R22, R23, R15 ;  /* 0x00000017161d7223 */ /* 0x004fc6000000000f */
[----:B------:R-:W2:Y:S04]  /*07b0*/  LDG.E R23, desc[UR6][R4.64+0x14] ;  /* 0x0000140604177981 */ /* 0x000ea8000c1e1900 */
[----:B------:R-:W2:Y:S04]  /*07c0*/  LDG.E R22, desc[UR6][R2.64+0x14] ;  /* 0x0000140602167981 */ /* 0x000ea8000c1e1900 */
[----:B------:R-:W2:Y:S01]  /*07d0*/  LDG.E R15, desc[UR6][R4.64+0x18] ;  /* 0x00001806040f7981 */ /* 0x000ea2000c1e1900 */
[----:B---3--:R-:W-:-:S04]  /*07e0*/  FFMA R7, R12, R7, R29 ;  /* 0x000000070c077223 */ /* 0x008fc8000000001d */
[----:B----4-:R-:W-:-:S04]  /*07f0*/  FFMA R16, R16, R11, R7 ;  /* 0x0000000b10107223 */ /* 0x010fc80000000007 */
[----:B-----5:R-:W-:-:S04]  /*0800*/  FFMA R16, R19, R18, R16 ;  /* 0x0000001213107223 */ /* 0x020fc80000000010 */
[----:B------:R-:W-:Y:S01]  /*0810*/  FFMA R21, R21, R20, R16 ;  /* 0x0000001415157223 */ /* 0x000fe20000000010 */
[----:B------:R-:W-:Y:S02]  /*0820*/  IADD3 R13, PT, PT, R13, 0x8, RZ ;  /* 0x000000080d0d7810 */ /* 0x000fe40007ffe0ff */
[----:B------:R-:W-:Y:S01]  /*0830*/  IADD3 R14, PT, PT, R14, 0x8, RZ ;  /* 0x000000080e0e7810 */ /* 0x000fe20007ffe0ff */
[----:B--2---:R-:W-:-:S04]  /*0840*/  FFMA R21, R22, R23, R21 ;  /* 0x0000001716157223 */ /* 0x004fc80000000015 */
[----:B------:R-:W-:-:S04]  /*0850*/  FFMA R26, R26, R15, R21 ;  /* 0x0000000f1a1a7223 */ /* 0x000fc80000000015 */
[----:B------:R-:W-:-:S07]  /*0860*/  FFMA R15, R25, R24, R26 ;  /* 0x00000018190f7223 */ /* 0x000fce000000001a */
.L_x_8:
[----:B------:R-:W-:Y:S05]  /*0870*/  BSYNC.RECONVERGENT B1 ;  /* 0x0000000000017941 */ /* 0x000fea0003800200 */
.L_x_7:
[----:B------:R-:W-:Y:S05]  /*0880*/  @!P1 BRA `(.L_x_3) ;  /* 0x0000000000a49947 */ /* 0x000fea0003800000 */
        /* <DEDUP_REMOVED lines=17> */
[----:B------:R-:W5:Y:S01]  /*09a0*/  LDG.E R21, desc[UR6][R4.64+0xc] ;  /* 0x00000c0604157981 */ /* 0x000f62000c1e1900 */
[----:B------:R-:W-:-:S02]  /*09b0*/  IADD3 R13, PT, PT, R13, 0x4, RZ ;  /* 0x000000040d0d7810 */ /* 0x000fc40007ffe0ff */
[----:B------:R-:W-:Y:S01]  /*09c0*/  IADD3 R14, PT, PT, R14, 0x4, RZ ;  /* 0x000000040e0e7810 */ /* 0x000fe20007ffe0ff */
[----:B--2---:R-:W-:-:S04]  /*09d0*/  FFMA R6, R6, R7, R15 ;  /* 0x0000000706067223 */ /* 0x004fc8000000000f */
[----:B---3--:R-:W-:-:S04]  /*09e0*/  FFMA R6, R11, R12, R6 ;  /* 0x0000000c0b067223 */ /* 0x008fc80000000006 */
[----:B----4-:R-:W-:-:S04]  /*09f0*/  FFMA R6, R19, R16, R6 ;  /* 0x0000001013067223 */ /* 0x010fc80000000006 */
[----:B-----5:R-:W-:-:S07]  /*0a00*/  FFMA R15, R21, R18, R6 ;  /* 0x00000012150f7223 */ /* 0x020fce0000000006 */
.L_x_10:
[----:B------:R-:W-:Y:S05]  /*0a10*/  BSYNC.RECONVERGENT B1 ;  /* 0x0000000000017941 */ /* 0x000fea0003800200 */
.L_x_9:
[----:B------:R-:W-:Y:S05]  /*0a20*/  @!P1 BRA `(.L_x_3) ;  /* 0x00000000003c9947 */ /* 0x000fea0003800000 */
[----:B------:R-:W0:Y:S01]  /*0a30*/  LDC.64 R4, c[0x0][0x390] ;  /* 0x0000e400ff047b82 */ /* 0x000e220000000a00 */
[----:B------:R-:W-:Y:S02]  /*0a40*/  IADD3 R0, PT, PT, R0, UR4, R13 ;  /* 0x0000000400007c10 */ /* 0x000fe4000fffe00d */
[----:B------:R-:W-:-:S03]  /*0a50*/  IADD3 R12, PT, PT, -R10, RZ, RZ ;  /* 0x000000ff0a0c7210 */ /* 0x000fc60007ffe1ff */
[----:B------:R-:W-:Y:S02]  /*0a60*/  IMAD R13, R8, R17, R0 ;  /* 0x00000011080d7224 */ /* 0x000fe400078e0200 */
[----:B------:R-:W1:Y:S05]  /*0a70*/  LDC.64 R2, c[0x0][0x388] ;  /* 0x0000e200ff027b82 */ /* 0x000e6a0000000a00 */
.L_x_11:
[----:B0-----:R-:W-:-:S04]  /*0a80*/  IMAD.WIDE R10, R14, 0x4, R4 ;  /* 0x000000040e0a7825 */ /* 0x001fc800078e0204 */
[----:B-1----:R-:W-:Y:S02]  /*0a90*/  IMAD.WIDE R6, R13, 0x4, R2 ;  /* 0x000000040d067825 */ /* 0x002fe400078e0202 */
[----:B------:R-:W2:Y:S04]  /*0aa0*/  LDG.E R10, desc[UR6][R10.64] ;  /* 0x000000060a0a7981 */ /* 0x000ea8000c1e1900 */
[----:B------:R-:W2:Y:S01]  /*0ab0*/  LDG.E R6, desc[UR6][R6.64] ;  /* 0x0000000606067981 */ /* 0x000ea2000c1e1900 */
[----:B------:R-:W-:Y:S02]  /*0ac0*/  IADD3 R12, PT, PT, R12, 0x1, RZ ;  /* 0x000000010c0c7810 */ /* 0x000fe40007ffe0ff */
[----:B------:R-:W-:Y:S02]  /*0ad0*/  IADD3 R14, PT, PT, R14, 0x1, RZ ;  /* 0x000000010e0e7810 */ /* 0x000fe40007ffe0ff */
[----:B------:R-:W-:-:S02]  /*0ae0*/  ISETP.NE.AND P0, PT, R12, RZ, PT ;  /* 0x000000ff0c00720c */ /* 0x000fc40003f05270 */
[----:B------:R-:W-:Y:S01]  /*0af0*/  IADD3 R13, PT, PT, R13, 0x1, RZ ;  /* 0x000000010d0d7810 */ /* 0x000fe20007ffe0ff */
[----:B--2---:R-:W-:-:S10]  /*0b00*/  FFMA R15, R10, R6, R15 ;  /* 0x000000060a0f7223 */ /* 0x004fd4000000000f */
[----:B------:R-:W-:Y:S05]  /*0b10*/  @P0 BRA `(.L_x_11) ;  /* 0xfffffffc00d80947 */ /* 0x000fea000383ffff */
.L_x_3:
[----:B------:R-:W-:Y:S05]  /*0b20*/  BSYNC.RECONVERGENT B0 ;  /* 0x0000000000007941 */ /* 0x000fea0003800200 */
.L_x_2:
[----:B------:R-:W0:Y:S01]  /*0b30*/  LDC R6, c[0x0][0x39c] ;  /* 0x0000e700ff067b82 */ /* 0x000e220000000800 */
[C---:B------:R-:W-:Y:S01]  /*0b40*/  IADD3 R5, PT, PT, R8.reuse, UR8, RZ ;  /* 0x0000000808057c10 */ /* 0x040fe2000fffe0ff */
[C---:B------:R-:W-:Y:S01]  /*0b50*/  IMAD R0, R8.reuse, R17, R9 ;  /* 0x0000001108007224 */ /* 0x040fe200078e0209 */
[C---:B------:R-:W-:Y:S01]  /*0b60*/  VIADDMNMX R4, R8.reuse, -UR8, RZ, !PT ;  /* 0x8000000808047c46 */ /* 0x040fe2000f8001ff */
[----:B------:R-:W-:Y:S01]  /*0b70*/  BSSY.RECONVERGENT B0, `(.L_x_12) ;  /* 0x0000076000007945 */ /* 0x000fe20003800200 */
[----:B------:R-:W-:Y:S02]  /*0b80*/  HFMA2 R24, -RZ, RZ, 0, 0 ;  /* 0x00000000ff187431 */ /* 0x000fe400000001ff */
[----:B------:R-:W-:Y:S01]  /*0b90*/  IADD3 R20, PT, PT, -R8, R4, RZ ;  /* 0x0000000408147210 */ /* 0x000fe20007ffe1ff */
[----:B------:R-:W1:Y:S03]  /*0ba0*/  LDC.64 R2, c[0x0][0x380] ;  /* 0x0000e000ff027b82 */ /* 0x000e660000000a00 */
[----:B------:R-:W-:-:S02]  /*0bb0*/  IADD3 R21, PT, PT, R20, UR8, RZ ;  /* 0x0000000814157c10 */ /* 0x000fc4000fffe0ff */
[----:B0-----:R-:W-:Y:S01]  /*0bc0*/  ISETP.GE.AND P0, PT, R5, R6, PT ;  /* 0x000000060500720c */ /* 0x001fe20003f06270 */
[----:B-1----:R-:W-:-:S12]  /*0bd0*/  IMAD.WIDE R2, R0, 0x4, R2 ;  /* 0x0000000400027825 */ /* 0x002fd800078e0202 */
[----:B------:R-:W-:Y:S01]  /*0be0*/  @P0 IADD3 R5, PT, PT, R6, -0x1, RZ ;  /* 0xffffffff06050810 */ /* 0x000fe20007ffe0ff */
[----:B------:R0:W-:Y:S03]  /*0bf0*/  STG.E desc[UR6][R2.64], R15 ;  /* 0x0000000f02007986 */ /* 0x0001e6000c101906 */
[----:B------:R-:W-:Y:S01]  /*0c00*/  IADD3 R8, PT, PT, R5, UR8, -R8 ;  /* 0x0000000805087c10 */ /* 0x000fe2000fffe808 */
[----:B------:R-:W-:Y:S03]  /*0c10*/  BAR.SYNC.DEFER_BLOCKING 0x0 ;  /* 0x0000000000007b1d */ /* 0x000fe60000010000 */
[----:B------:R-:W-:-:S13]  /*0c20*/  ISETP.GT.AND P0, PT, R21, R8, PT ;  /* 0x000000081500720c */ /* 0x000fda0003f04270 */
[----:B0-----:R-:W-:Y:S05]  /*0c30*/  @P0 BRA `(.L_x_13) ;  /* 0x0000000400a40947 */ /* 0x001fea0003800000 */
        /* <DEDUP_REMOVED lines=8> */
[----:B------:R-:W-:Y:S01]  /*0cc0*/  LOP3.LUT R19, R18, 0xfffffff8, RZ, 0xc0, !PT ;  /* 0xfffffff812137812 */ /* 0x000fe200078ec0ff */
[----:B------:R-:W-:Y:S01]  /*0cd0*/  IMAD R16, R20, R17, RZ ;  /* 0x0000001114107224 */ /* 0x000fe200078e02ff */
[----:B------:R-:W-:Y:S02]  /*0ce0*/  MOV R24, RZ ;  /* 0x000000ff00187202 */ /* 0x000fe40000000f00 */
[----:B------:R-:W-:-:S07]  /*0cf0*/  IADD3 R19, PT, PT, -R19, RZ, RZ ;  /* 0x000000ff13137210 */ /* 0x000fce0007ffe1ff */
.L_x_16:
[----:B------:R-:W0:Y:S01]  /*0d00*/  LDC.64 R4, c[0x0][0x390] ;  /* 0x0000e400ff047b82 */ /* 0x000e220000000a00 */
[----:B------:R-:W-:-:S05]  /*0d10*/  IMAD.WIDE R12, R16, 0x4, R2 ;  /* 0x00000004100c7825 */ /* 0x000fca00078e0202 */
[----:B------:R1:W2:Y:S01]  /*0d20*/  LDG.E R27, desc[UR6][R12.64] ;  /* 0x000000060c1b7981 */ /* 0x0002a2000c1e1900 */
[----:B0-----:R-:W-:-:S05]  /*0d30*/  IMAD.WIDE R4, R21, 0x4, R4 ;  /* 0x0000000415047825 */ /* 0x001fca00078e0204 */
[----:B------:R-:W2:Y:S01]  /*0d40*/  LDG.E R29, desc[UR6][R4.64] ;  /* 0x00000006041d7981 */ /* 0x000ea2000c1e1900 */
[----:B------:R-:W-:-:S03]  /*0d50*/  IMAD.WIDE R14, R17, 0x4, R12 ;  /* 0x00000004110e7825 */ /* 0x000fc600078e020c */
[----:B------:R-:W3:Y:S01]  /*0d60*/  LDG.E R22, desc[UR6][R4.64+0x4] ;  /* 0x0000040604167981 */ /* 0x000ee2000c1e1900 */
[----:B------:R-:W-:-:S03]  /*0d70*/  IMAD.WIDE R6, R17, 0x4, R14 ;  /* 0x0000000411067825 */ /* 0x000fc600078e020e */
[----:B------:R0:W3:Y:S04]  /*0d80*/  LDG.E R23, desc[UR6][R14.64] ;  /* 0x000000060e177981 */ /* 0x0000e8000c1e1900 */
[----:B------:R-:W4:Y:S01]  /*0d90*/  LDG.E R25, desc[UR6][R4.64+0x8] ;  /* 0x0000080604197981 */ /* 0x000f22000c1e1900 */
[----:B------:R-:W-:-:S03]  /*0da0*/  IMAD.WIDE R8, R17, 0x4, R6 ;  /* 0x0000000411087825 */ /* 0x000fc600078e0206 */
[----:B------:R-:W4:Y:S01]  /*0db0*/  LDG.E R6, desc[UR6][R6.64] ;  /* 0x0000000606067981 */ /* 0x000f22000c1e1900 */
[----:B------:R-:W-:-:S03]  /*0dc0*/  IMAD.WIDE R10, R17, 0x4, R8 ;  /* 0x00000004110a7825 */ /* 0x000fc600078e0208 */
[----:B------:R5:W4:Y:S01]  /*0dd0*/  LDG.E R28, desc[UR6][R8.64] ;  /* 0x00000006081c7981 */ /* 0x000b22000c1e1900 */
[----:B-1----:R-:W-:-:S03]  /*0de0*/  IMAD.WIDE R12, R17, 0x4, R10 ;  /* 0x00000004110c7825 */ /* 0x002fc600078e020a */
[----:B------:R-:W4:Y:S04]  /*0df0*/  LDG.E R7, desc[UR6][R4.64+0xc] ;  /* 0x00000c0604077981 */ /* 0x000f28000c1e1900 */
[----:B------:R-:W4:Y:S01]  /*0e00*/  LDG.E R10, desc[UR6][R10.64] ;  /* 0x000000060a0a7981 */ /* 0x000f22000c1e1900 */
[----:B0-----:R-:W-:-:S04]  /*0e10*/  IMAD.WIDE R14, R17, 0x4, R12 ;  /* 0x00000004110e7825 */ /* 0x001fc800078e020c */
[----:B-----5:R-:W-:Y:S01]  /*0e20*/  IMAD.WIDE R8, R17, 0x4, R14 ;  /* 0x0000000411087825 */ /* 0x020fe200078e020e */
[----:B------:R-:W5:Y:S05]  /*0e30*/  LDG.E R11, desc[UR6][R4.64+0x18] ;  /* 0x00001806040b7981 */ /* 0x000f6a000c1e1900 */
[----:B------:R-:W5:Y:S01]  /*0e40*/  LDG.E R9, desc[UR6][R8.64] ;  /* 0x0000000608097981 */ /* 0x000f62000c1e1900 */
[----:B--2---:R-:W-:-:S03]  /*0e50*/  FFMA R27, R29, R27, R24 ;  /* 0x0000001b1d1b7223 */ /* 0x004fc60000000018 */
[----:B------:R-:W2:Y:S04]  /*0e60*/  LDG.E R29, desc[UR6][R4.64+0x10] ;  /* 0x00001006041d7981 */ /* 0x000ea8000c1e1900 */
[----:B------:R-:W5:Y:S04]  /*0e70*/  LDG.E R24, desc[UR6][R12.64] ;  /* 0x000000060c187981 */ /* 0x000f68000c1e1900 */
[----:B------:R-:W5:Y:S04]  /*0e80*/  LDG.E R13, desc[UR6][R4.64+0x14] ;  /* 0x00001406040d7981 */ /* 0x000f68000c1e1900 */
[----:B------:R-:W5:Y:S04]  /*0e90*/  LDG.E R12, desc[UR6][R4.64+0x1c] ;  /* 0x00001c06040c7981 */ /* 0x000f68000c1e1900 */
[----:B------:R-:W5:Y:S01]  /*0ea0*/  LDG.E R4, desc[UR6][R14.64] ;  /* 0x000000060e047981 */ /* 0x000f62000c1e1900 */
[----:B---3--:R-:W-:Y:S01]  /*0eb0*/  FFMA R22, R22, R23, R27 ;  /* 0x0000001716167223 */ /* 0x008fe2000000001b */
[----:B------:R-:W-:-:S03]  /*0ec0*/  IADD3 R19, PT, PT, R19, 0x8, RZ ;  /* 0x0000000813137810 */ /* 0x000fc60007ffe0ff */
[----:B----4-:R-:W-:Y:S01]  /*0ed0*/  FFMA R6, R25, R6, R22 ;  /* 0x0000000619067223 */ /* 0x010fe20000000016 */
[----:B------:R-:W-:-:S03]  /*0ee0*/  ISETP.NE.AND P1, PT, R19, RZ, PT ;  /* 0x000000ff1300720c */ /* 0x000fc60003f25270 */
[----:B------:R-:W-:Y:S01]  /*0ef0*/  FFMA R6, R7, R28, R6 ;  /* 0x0000001c07067223 */ /* 0x000fe20000000006 */
[----:B------:R-:W-:Y:S02]  /*0f00*/  IADD3 R20, PT, PT, R20, 0x8, RZ ;  /* 0x0000000814147810 */ /* 0x000fe40007ffe0ff */
[----:B------:R-:W-:Y:S02]  /*0f10*/  LEA R16, R17, R16, 0x3 ;  /* 0x0000001011107211 */ /* 0x000fe400078e18ff */
[----:B------:R-:W-:Y:S01]  /*0f20*/  IADD3 R21, PT, PT, R21, 0x8, RZ ;  /* 0x0000000815157810 */ /* 0x000fe20007ffe0ff */
[----:B--2---:R-:W-:-:S04]  /*0f30*/  FFMA R6, R29, R10, R6 ;  /* 0x0000000a1d067223 */ /* 0x004fc80000000006 */
[----:B-----5:R-:W-:-:S04]  /*0f40*/  FFMA R6, R13, R24, R6 ;  /* 0x000000180d067223 */ /* 0x020fc80000000006 */
[----:B------:R-:W-:-:S04]  /*0f50*/  FFMA R11, R11, R4, R6 ;  /* 0x000000040b0b7223 */ /* 0x000fc80000000006 */
[----:B------:R-:W-:Y:S01]  /*0f60*/  FFMA R24, R12, R9, R11 ;  /* 0x000000090c187223 */ /* 0x000fe2000000000b */
[----:B------:R-:W-:Y:S06]  /*0f70*/  @P1 BRA `(.L_x_16) ;  /* 0xfffffffc00601947 */ /* 0x000fec000383ffff */
.L_x_15:
[----:B------:R-:W-:Y:S05]  /*0f80*/  BSYNC.RECONVERGENT B1 ;  /* 0x0000000000017941 */ /* 0x000fea0003800200 */
.L_x_14:
[----:B------:R-:W-:Y:S05]  /*0f90*/  @!P0 BRA `(.L_x_13) ;  /* 0x0000000000cc8947 */ /* 0x000fea0003800000 */
[----:B------:R-:W-:Y:S01]  /*0fa0*/  ISETP.GE.U32.AND P0, PT, R26, 0x4, PT ;  /* 0x000000041a00780c */ /* 0x000fe20003f06070 */
[----:B------:R-:W-:Y:S01]  /*0fb0*/  BSSY.RECONVERGENT B1, `(.L_x_17) ;  /* 0x0000019000017945 */ /* 0x000fe20003800200 */
[----:B------:R-:W-:-:S04]  /*0fc0*/  LOP3.LUT R16, R18, 0x3, RZ, 0xc0, !PT ;  /* 0x0000000312107812 */ /* 0x000fc800078ec0ff */
[----:B------:R-:W-:-:S07]  /*0fd0*/  ISETP.NE.AND P1, PT, R16, RZ, PT ;  /* 0x000000ff1000720c */ /* 0x000fce0003f25270 */
[----:B------:R-:W-:Y:S06]  /*0fe0*/  @!P0 BRA `(.L_x_18) ;  /* 0x0000000000548947 */ /* 0x000fec0003800000 */
[----:B------:R-:W0:Y:S01]  /*0ff0*/  LDC.64 R4, c[0x0][0x390] ;  /* 0x0000e400ff047b82 */ /* 0x000e220000000a00 */
[----:B------:R-:W-:-:S04]  /*1000*/  IMAD R11, R20, R17, RZ ;  /* 0x00000011140b7224 */ /* 0x000fc800078e02ff */
[----:B------:R-:W-:-:S04]  /*1010*/  IMAD.WIDE R10, R11, 0x4, R2 ;  /* 0x000000040b0a7825 */ /* 0x000fc800078e0202 */
[C---:B------:R-:W-:Y:S02]  /*1020*/  IMAD.WIDE R12, R17.reuse, 0x4, R10 ;  /* 0x00000004110c7825 */ /* 0x040fe400078e020a */
[----:B------:R-:W2:Y:S02]  /*1030*/  LDG.E R10, desc[UR6][R10.64] ;  /* 0x000000060a0a7981 */ /* 0x000ea4000c1e1900 */
[----:B------:R-:W-:Y:S02]  /*1040*/  IMAD.WIDE R6, R17, 0x4, R12 ;  /* 0x0000000411067825 */ /* 0x000fe400078e020c */
[----:B------:R-:W3:Y:S02]  /*1050*/  LDG.E R12, desc[UR6][R12.64] ;  /* 0x000000060c0c7981 */ /* 0x000ee4000c1e1900 */
[----:B0-----:R-:W-:-:S05]  /*1060*/  IMAD.WIDE R4, R21, 0x4, R4 ;  /* 0x0000000415047825 */ /* 0x001fca00078e0204 */
[----:B------:R-:W2:Y:S01]  /*1070*/  LDG.E R15, desc[UR6][R4.64] ;  /* 0x00000006040f7981 */ /* 0x000ea2000c1e1900 */
[----:B------:R-:W-:-:S03]  /*1080*/  IMAD.WIDE R8, R17, 0x4, R6 ;  /* 0x0000000411087825 */ /* 0x000fc600078e0206 */
        /* <DEDUP_REMOVED lines=11> */
.L_x_18:
[----:B------:R-:W-:Y:S05]  /*1140*/  BSYNC.RECONVERGENT B1 ;  /* 0x0000000000017941 */ /* 0x000fea0003800200 */
.L_x_17:
[----:B------:R-:W-:Y:S05]  /*1150*/  @!P1 BRA `(.L_x_13) ;  /* 0x00000000005c9947 */ /* 0x000fea0003800000 */
[----:B------:R-:W-:Y:S02]  /*1160*/  ISETP.NE.AND P0, PT, R16, 0x1, PT ;  /* 0x000000011000780c */ /* 0x000fe40003f05270 */
[----:B------:R-:W-:-:S04]  /*1170*/  LOP3.LUT R18, R18, 0x1, RZ, 0xc0, !PT ;  /* 0x0000000112127812 */ /* 0x000fc800078ec0ff */
[----:B------:R-:W-:-:S07]  /*1180*/  ISETP.NE.U32.AND P1, PT, R18, 0x1, PT ;  /* 0x000000011200780c */ /* 0x000fce0003f25070 */
[----:B------:R-:W0:Y:S01]  /*1190*/  @P0 LDC.64 R6, c[0x0][0x390] ;  /* 0x0000e400ff060b82 */ /* 0x000e220000000a00 */
[C---:B------:R-:W-:Y:S01]  /*11a0*/  @P0 IMAD R9, R20.reuse, R17, RZ ;  /* 0x0000001114090224 */ /* 0x040fe200078e02ff */
[----:B------:R-:W-:-:S03]  /*11b0*/  @P0 IADD3 R20, PT, PT, R20, 0x2, RZ ;  /* 0x0000000214140810 */ /* 0x000fc60007ffe0ff */
[----:B------:R-:W-:-:S03]  /*11c0*/  @P0 IMAD.WIDE R8, R9, 0x4, R2 ;  /* 0x0000000409080825 */ /* 0x000fc600078e0202 */
[----:B------:R-:W1:Y:S01]  /*11d0*/  @!P1 LDC.64 R4, c[0x0][0x390] ;  /* 0x0000e400ff049b82 */ /* 0x000e620000000a00 */
[----:B------:R-:W-:Y:S02]  /*11e0*/  @P0 IMAD.WIDE R10, R17, 0x4, R8 ;  /* 0x00000004110a0825 */ /* 0x000fe400078e0208 */
[----:B------:R-:W2:Y:S02]  /*11f0*/  @P0 LDG.E R8, desc[UR6][R8.64] ;  /* 0x0000000608080981 */ /* 0x000ea4000c1e1900 */
[----:B------:R-:W-:Y:S02]  /*1200*/  @!P1 IMAD R17, R20, R17, RZ ;  /* 0x0000001114119224 */ /* 0x000fe400078e02ff */
[----:B------:R-:W3:Y:S01]  /*1210*/  @P0 LDG.E R10, desc[UR6][R10.64] ;  /* 0x000000060a0a0981 */ /* 0x000ee2000c1e1900 */
[C---:B0-----:R-:W-:Y:S01]  /*1220*/  @P0 IMAD.WIDE R6, R21.reuse, 0x4, R6 ;  /* 0x0000000415060825 */ /* 0x041fe200078e0206 */
[----:B------:R-:W-:-:S04]  /*1230*/  @P0 IADD3 R21, PT, PT, R21, 0x2, RZ ;  /* 0x0000000215150810 */ /* 0x000fc80007ffe0ff */
[----:B------:R-:W2:Y:S01]  /*1240*/  @P0 LDG.E R13, desc[UR6][R6.64] ;  /* 0x00000006060d0981 */ /* 0x000ea2000c1e1900 */
[----:B------:R-:W-:-:S03]  /*1250*/  @!P1 IMAD.WIDE R2, R17, 0x4, R2 ;  /* 0x0000000411029825 */ /* 0x000fc600078e0202 */
[----:B------:R-:W3:Y:S01]  /*1260*/  @P0 LDG.E R12, desc[UR6][R6.64+0x4] ;  /* 0x00000406060c0981 */ /* 0x000ee2000c1e1900 */
[----:B-1----:R-:W-:-:S03]  /*1270*/  @!P1 IMAD.WIDE R4, R21, 0x4, R4 ;  /* 0x0000000415049825 */ /* 0x002fc600078e0204 */
[----:B------:R-:W4:Y:S04]  /*1280*/  @!P1 LDG.E R2, desc[UR6][R2.64] ;  /* 0x0000000602029981 */ /* 0x000f28000c1e1900 */
[----:B------:R-:W4:Y:S01]  /*1290*/  @!P1 LDG.E R5, desc[UR6][R4.64] ;  /* 0x0000000604059981 */ /* 0x000f22000c1e1900 */
[----:B--2---:R-:W-:-:S04]  /*12a0*/  @P0 FFMA R13, R13, R8, R24 ;  /* 0x000000080d0d0223 */ /* 0x004fc80000000018 */
[----:B---3--:R-:W-:-:S04]  /*12b0*/  @P0 FFMA R24, R12, R10, R13 ;  /* 0x0000000a0c180223 */ /* 0x008fc8000000000d */
[----:B----4-:R-:W-:-:S07]  /*12c0*/  @!P1 FFMA R24, R5, R2, R24 ;  /* 0x0000000205189223 */ /* 0x010fce0000000018 */
.L_x_13:
[----:B------:R-:W-:Y:S05]  /*12d0*/  BSYNC.RECONVERGENT B0 ;  /* 0x0000000000007941 */ /* 0x000fea0003800200 */
.L_x_12:
[----:B------:R-:W0:Y:S02]  /*12e0*/  LDC.64 R2, c[0x0][0x388] ;  /* 0x0000e200ff027b82 */ /* 0x000e240000000a00 */
[----:B0-----:R-:W-:-:S05]  /*12f0*/  IMAD.WIDE R2, R0, 0x4, R2 ;  /* 0x0000000400027825 */ /* 0x001fca00078e0202 */
[----:B------:R-:W-:Y:S01]  /*1300*/  STG.E desc[UR6][R2.64], R24 ;  /* 0x0000001802007986 */ /* 0x000fe2000c101906 */
[----:B------:R-:W-:Y:S06]  /*1310*/  BAR.SYNC.DEFER_BLOCKING 0x0 ;  /* 0x0000000000007b1d */ /* 0x000fec0000010000 */
[----:B------:R-:W-:Y:S05]  /*1320*/  EXIT ;  /* 0x000000000000794d */ /* 0x000fea0003800000 */
.L_x_19:
        /* <DEDUP_REMOVED lines=13> */
.L_x_22:


//--------------------- .nv.shared.reserved.0     --------------------------
	.section	.nv.shared.reserved.0,"aw",@nobits
	.weak		__nv_reservedSMEM_offset_0_alias
	.size		__nv_reservedSMEM_offset_0_alias, 0, 64
	.other		__nv_reservedSMEM_offset_0_alias,@"STO_CUDA_RESERVED_SHARED STV_DEFAULT"
__nv_reservedSMEM_offset_0_alias:
	.zero		0
	.zero		64


//--------------------- .nv.constant0._Z33convolve_columns_kernel_optimizedv --------------------------
	.section	.nv.constant0._Z33convolve_columns_kernel_optimizedv,"a",@progbits
	.sectionflags	@""
	.align	4
.nv.constant0._Z33convolve_columns_kernel_optimizedv:
	.zero		896


//--------------------- .nv.constant0._Z30convolve_rows_kernel_optimizedv --------------------------
	.section	.nv.constant0._Z30convolve_rows_kernel_optimizedv,"a",@progbits
	.sectionflags	@""
	.align	4
.nv.constant0._Z30convolve_rows_kernel_optimizedv:
	.zero		896


//--------------------- .nv.constant0._Z21convolve_kernel_naivePfS_S_iii --------------------------
	.section	.nv.constant0._Z21convolve_kernel_naivePfS_S_iii,"a",@progbits
	.sectionflags	@""
	.align	4
.nv.constant0._Z21convolve_kernel_naivePfS_S_iii:
	.zero		932


//--------------------- SYMBOLS --------------------------

	.type		.nv.reservedSmem.offset0,@object
	.size		.nv.reservedSmem.offset0,0x4
